	.headerflags	@"EF_CUDA_TEXMODE_UNIFIED EF_CUDA_64BIT_ADDRESS EF_CUDA_ACCELERATORS EF_CUDA_SM90 EF_CUDA_VIRTUAL_SM(EF_CUDA_SM90)"
	.elftype	@"ET_EXEC"


//--------------------- .nv.info                  --------------------------
	.section	.nv.info,"",@"SHT_CUDA_INFO"
	.align	4


	//----- nvinfo : EIATTR_REGCOUNT
	.align		4
        /*0000*/ 	.byte	0x04, 0x2f
        /*0002*/ 	.short	(.L_3 - .L_2)
	.align		4
.L_2:
        /*0004*/ 	.word	index@(triton_poi_fused__native_batch_norm_legit_no_training_leaky_relu_18)
        /*0008*/ 	.word	0x00000010


	//----- nvinfo : EIATTR_MIN_STACK_SIZE
	.align		4
.L_3:
        /*000c*/ 	.byte	0x04, 0x12
        /*000e*/ 	.short	(.L_5 - .L_4)
	.align		4
.L_4:
        /*0010*/ 	.word	index@(triton_poi_fused__native_batch_norm_legit_no_training_leaky_relu_18)
        /*0014*/ 	.word	0x00000000


	//----- nvinfo : EIATTR_FRAME_SIZE
	.align		4
.L_5:
        /*0018*/ 	.byte	0x04, 0x11
        /*001a*/ 	.short	(.L_7 - .L_6)
	.align		4
.L_6:
        /*001c*/ 	.word	index@(triton_poi_fused__native_batch_norm_legit_no_training_leaky_relu_18)
        /*0020*/ 	.word	0x00000000


	//----- nvinfo : EIATTR_MIN_STACK_SIZE
	.align		4
.L_7:
        /*0024*/ 	.byte	0x04, 0x12
        /*0026*/ 	.short	(.L_9 - .L_8)
	.align		4
.L_8:
        /*0028*/ 	.word	index@(triton_poi_fused__native_batch_norm_legit_no_training_leaky_relu_18)
        /*002c*/ 	.word	0x00000000
.L_9:


//--------------------- .nv.info.triton_poi_fused__native_batch_norm_legit_no_training_leaky_relu_18 --------------------------
	.section	.nv.info.triton_poi_fused__native_batch_norm_legit_no_training_leaky_relu_18,"",@"SHT_CUDA_INFO"
	.sectionflags	@""
	.align	4


	//----- nvinfo : EIATTR_CUDA_API_VERSION
	.align		4
        /*0000*/ 	.byte	0x04, 0x37
        /*0002*/ 	.short	(.L_11 - .L_10)
.L_10:
        /*0004*/ 	.word	0x0000007c


	//----- nvinfo : EIATTR_KPARAM_INFO
	.align		4
.L_11:
        /*0008*/ 	.byte	0x04, 0x17
        /*000a*/ 	.short	(.L_13 - .L_12)
.L_12:
        /*000c*/ 	.word	0x00000000
        /*0010*/ 	.short	0x0006
        /*0012*/ 	.short	0x0030
        /*0014*/ 	.byte	0x00, 0xf0, 0x11, 0x00


	//----- nvinfo : EIATTR_KPARAM_INFO
	.align		4
.L_13:
        /*0018*/ 	.byte	0x04, 0x17
        /*001a*/ 	.short	(.L_15 - .L_14)
.L_14:
        /*001c*/ 	.word	0x00000000
        /*0020*/ 	.short	0x0005
        /*0022*/ 	.short	0x0028
        /*0024*/ 	.byte	0x00, 0xf4, 0x21, 0x00


	//----- nvinfo : EIATTR_KPARAM_INFO
	.align		4
.L_15:
        /*0028*/ 	.byte	0x04, 0x17
        /*002a*/ 	.short	(.L_17 - .L_16)
.L_16:
        /*002c*/ 	.word	0x00000000
        /*0030*/ 	.short	0x0004
        /*0032*/ 	.short	0x0020
        /*0034*/ 	.byte	0x00, 0xf4, 0x21, 0x00


	//----- nvinfo : EIATTR_KPARAM_INFO
	.align		4
.L_17:
        /*0038*/ 	.byte	0x04, 0x17
        /*003a*/ 	.short	(.L_19 - .L_18)
.L_18:
        /*003c*/ 	.word	0x00000000
        /*0040*/ 	.short	0x0003
        /*0042*/ 	.short	0x0018
        /*0044*/ 	.byte	0x00, 0xf4, 0x21, 0x00


	//----- nvinfo : EIATTR_KPARAM_INFO
	.align		4
.L_19:
        /*0048*/ 	.byte	0x04, 0x17
        /*004a*/ 	.short	(.L_21 - .L_20)
.L_20:
        /*004c*/ 	.word	0x00000000
        /*0050*/ 	.short	0x0002
        /*0052*/ 	.short	0x0010
        /*0054*/ 	.byte	0x00, 0xf4, 0x21, 0x00


	//----- nvinfo : EIATTR_KPARAM_INFO
	.align		4
.L_21:
        /*0058*/ 	.byte	0x04, 0x17
        /*005a*/ 	.short	(.L_23 - .L_22)
.L_22:
        /*005c*/ 	.word	0x00000000
        /*0060*/ 	.short	0x0001
        /*0062*/ 	.short	0x0008
        /*0064*/ 	.byte	0x00, 0xf4, 0x21, 0x00


	//----- nvinfo : EIATTR_KPARAM_INFO
	.align		4
.L_23:
        /*0068*/ 	.byte	0x04, 0x17
        /*006a*/ 	.short	(.L_25 - .L_24)
.L_24:
        /*006c*/ 	.word	0x00000000
        /*0070*/ 	.short	0x0000
        /*0072*/ 	.short	0x0000
        /*0074*/ 	.byte	0x00, 0xf4, 0x21, 0x00


	//----- nvinfo : EIATTR_SPARSE_MMA_MASK
	.align		4
.L_25:
        /*0078*/ 	.byte	0x03, 0x50
        /*007a*/ 	.short	0x0000


	//----- nvinfo : EIATTR_MAXREG_COUNT
	.align		4
        /*007c*/ 	.byte	0x03, 0x1b
        /*007e*/ 	.short	0x00ff


	//----- nvinfo : EIATTR_EXIT_INSTR_OFFSETS
	.align		4
        /*0080*/ 	.byte	0x04, 0x1c
        /*0082*/ 	.short	(.L_27 - .L_26)


	//   ....[0]....
.L_26:
        /*0084*/ 	.word	0x000003d0


	//----- nvinfo : EIATTR_REQNTID
	.align		4
.L_27:
        /*0088*/ 	.byte	0x04, 0x10
        /*008a*/ 	.short	(.L_29 - .L_28)
.L_28:
        /*008c*/ 	.word	0x00000080
        /*0090*/ 	.word	0x00000001
        /*0094*/ 	.word	0x00000001


	//----- nvinfo : EIATTR_CBANK_PARAM_SIZE
	.align		4
.L_29:
        /*0098*/ 	.byte	0x03, 0x19
        /*009a*/ 	.short	0x0034


	//----- nvinfo : EIATTR_PARAM_CBANK
	.align		4
        /*009c*/ 	.byte	0x04, 0x0a
        /*009e*/ 	.short	(.L_31 - .L_30)
	.align		4
.L_30:
        /*00a0*/ 	.word	index@(.nv.constant0.triton_poi_fused__native_batch_norm_legit_no_training_leaky_relu_18)
        /*00a4*/ 	.short	0x0210
        /*00a6*/ 	.short	0x0034


	//----- nvinfo : EIATTR_SW_WAR
	.align		4
.L_31:
        /*00a8*/ 	.byte	0x04, 0x36
        /*00aa*/ 	.short	(.L_33 - .L_32)
.L_32:
        /*00ac*/ 	.word	0x00000008
.L_33:


//--------------------- .nv.callgraph             --------------------------
	.section	.nv.callgraph,"",@"SHT_CUDA_CALLGRAPH"
	.align	4
	.sectionentsize	8
	.align		4
        /*0000*/ 	.word	0x00000000
	.align		4
        /*0004*/ 	.word	0xffffffff
	.align		4
        /*0008*/ 	.word	0x00000000
	.align		4
        /*000c*/ 	.word	0xfffffffe
	.align		4
        /*0010*/ 	.word	0x00000000
	.align		4
        /*0014*/ 	.word	0xfffffffd
	.align		4
        /*0018*/ 	.word	0x00000000
	.align		4
        /*001c*/ 	.word	0xfffffffc


//--------------------- .nv.constant4             --------------------------
	.section	.nv.constant4,"a",@progbits
	.align	8
	.align		8
.nv.constant4:
        /*0000*/ 	.dword	_$_str
	.align		8
        /*0008*/ 	.dword	_$_str_$_2


//--------------------- .text.triton_poi_fused__native_batch_norm_legit_no_training_leaky_relu_18 --------------------------
	.section	.text.triton_poi_fused__native_batch_norm_legit_no_training_leaky_relu_18,"ax",@progbits
	.align	128
        .global         triton_poi_fused__native_batch_norm_legit_no_training_leaky_relu_18
        .type           triton_poi_fused__native_batch_norm_legit_no_training_leaky_relu_18,@function
        .size           triton_poi_fused__native_batch_norm_legit_no_training_leaky_relu_18,(.L_x_1 - triton_poi_fused__native_batch_norm_legit_no_training_leaky_relu_18)
        .other          triton_poi_fused__native_batch_norm_legit_no_training_leaky_relu_18,@"STO_CUDA_ENTRY STV_DEFAULT"
triton_poi_fused__native_batch_norm_legit_no_training_leaky_relu_18:
.text.triton_poi_fused__native_batch_norm_legit_no_training_leaky_relu_18:
[----:B------:R-:W-:Y:S01]  /*0000*/  LDC R1, c[0x0][0x28] ;  /* 0x00000a00ff017b82 */ /* 0x000fe20000000800 */
[----:B------:R-:W1:Y:S07]  /*0010*/  S2R R0, SR_TID.X ;  /* 0x0000000000007919 */ /* 0x000e6e0000002100 */
[----:B------:R-:W2:Y:S01]  /*0020*/  LDC.64 R2, c[0x0][0x228] ;  /* 0x00008a00ff027b82 */ /* 0x000ea20000000a00 */
[----:B------:R-:W-:Y:S01]  /*0030*/  ULDC.64 UR4, c[0x0][0x208] ;  /* 0x0000820000047ab9 */ /* 0x000fe20000000a00 */
[----:B------:R-:W3:Y:S06]  /*0040*/  S2R R7, SR_CTAID.X ;  /* 0x0000000000077919 */ /* 0x000eec0000002500 */
[----:B------:R-:W4:Y:S08]  /*0050*/  LDC.64 R8, c[0x0][0x230] ;  /* 0x00008c00ff087b82 */ /* 0x000f300000000a00 */
[----:B------:R-:W5:Y:S01]  /*0060*/  LDC.64 R10, c[0x0][0x238] ;  /* 0x00008e00ff0a7b82 */ /* 0x000f620000000a00 */
[----:B-1----:R-:W-:-:S02]  /*0070*/  SHF.L.U32 R0, R0, 0x1, RZ ;  /* 0x0000000100007819 */ /* 0x002fc400000006ff */
[----:B---3--:R-:W-:Y:S02]  /*0080*/  SHF.R.S32.HI R5, RZ, 0x17, R7 ;  /* 0x00000017ff057819 */ /* 0x008fe40000011407 */
[----:B------:R-:W-:Y:S02]  /*0090*/  LOP3.LUT R0, R0, 0xfe, RZ, 0xc0, !PT ;  /* 0x000000fe00007812 */ /* 0x000fe400078ec0ff */
[----:B------:R-:W-:Y:S02]  /*00a0*/  SGXT R5, R5, 0x1 ;  /* 0x000000010505781a */ /* 0x000fe40000000200 */
[----:B------:R-:W-:Y:S02]  /*00b0*/  LEA R0, R7, R0, 0x8 ;  /* 0x0000000007007211 */ /* 0x000fe400078e40ff */
[----:B------:R-:W1:Y:S02]  /*00c0*/  LDC.64 R6, c[0x0][0x220] ;  /* 0x00008800ff067b82 */ /* 0x000e640000000a00 */
[----:B------:R-:W-:-:S04]  /*00d0*/  LEA.HI R5, R5, R0, RZ, 0x7 ;  /* 0x0000000005057211 */ /* 0x000fc800078f38ff */
[----:B------:R-:W-:-:S04]  /*00e0*/  LOP3.LUT R5, R5, 0xffffff80, RZ, 0xc0, !PT ;  /* 0xffffff8005057812 */ /* 0x000fc800078ec0ff */
[----:B------:R-:W-:Y:S02]  /*00f0*/  IADD3 R13, R0, -R5, RZ ;  /* 0x80000005000d7210 */ /* 0x000fe40007ffe0ff */
[----:B------:R-:W3:Y:S03]  /*0100*/  LDC.64 R4, c[0x0][0x218] ;  /* 0x00008600ff047b82 */ /* 0x000ee60000000a00 */
[----:B--2---:R-:W-:-:S06]  /*0110*/  IMAD.WIDE R2, R13, 0x4, R2 ;  /* 0x000000040d027825 */ /* 0x004fcc00078e0202 */
[----:B------:R-:W2:Y:S01]  /*0120*/  LDG.E.EL.64 R2, desc[UR4][R2.64] ;  /* 0x0000000402027981 */ /* 0x000ea2000c2e1b00 */
[----:B-1----:R-:W-:-:S06]  /*0130*/  IMAD.WIDE R6, R13, 0x4, R6 ;  /* 0x000000040d067825 */ /* 0x002fcc00078e0206 */
[----:B------:R-:W2:Y:S01]  /*0140*/  LDG.E.EL.64 R6, desc[UR4][R6.64] ;  /* 0x0000000406067981 */ /* 0x000ea2000c2e1b00 */
[----:B---3--:R-:W-:-:S06]  /*0150*/  IMAD.WIDE R4, R0, 0x4, R4 ;  /* 0x0000000400047825 */ /* 0x008fcc00078e0204 */
[----:B------:R-:W3:Y:S01]  /*0160*/  LDG.E.64 R4, desc[UR4][R4.64] ;  /* 0x0000000404047981 */ /* 0x000ee2000c1e1b00 */
[----:B----4-:R-:W-:-:S04]  /*0170*/  IMAD.WIDE R8, R13, 0x4, R8 ;  /* 0x000000040d087825 */ /* 0x010fc800078e0208 */
[----:B-----5:R-:W-:Y:S02]  /*0180*/  IMAD.WIDE R10, R13, 0x4, R10 ;  /* 0x000000040d0a7825 */ /* 0x020fe400078e020a */
[----:B------:R-:W4:Y:S04]  /*0190*/  LDG.E.EL.64 R8, desc[UR4][R8.64] ;  /* 0x0000000408087981 */ /* 0x000f28000c2e1b00 */
[----:B------:R-:W4:Y:S01]  /*01a0*/  LDG.E.EL.64 R10, desc[UR4][R10.64] ;  /* 0x000000040a0a7981 */ /* 0x000f22000c2e1b00 */
[----:B--2---:R-:W-:Y:S01]  /*01b0*/  FADD R2, R2, 9.9999997473787516356e-06 ;  /* 0x3727c5ac02027421 */ /* 0x004fe20000000000 */
[----:B------:R-:W-:-:S03]  /*01c0*/  FADD R3, R3, 9.9999997473787516356e-06 ;  /* 0x3727c5ac03037421 */ /* 0x000fc60000000000 */
[----:B------:R-:W1:Y:S08]  /*01d0*/  MUFU.SQRT R12, R2 ;  /* 0x00000002000c7308 */ /* 0x000e700000002000 */
[----:B------:R-:W2:Y:S01]  /*01e0*/  MUFU.SQRT R13, R3 ;  /* 0x00000003000d7308 */ /* 0x000ea20000002000 */
[C---:B-1----:R-:W-:Y:S02]  /*01f0*/  FSETP.GT.AND P0, PT, R12.reuse, 8.50705917302346158658e+37, PT ;  /* 0x7e8000000c00780b */ /* 0x042fe40003f04000 */
[----:B------:R-:W-:-:S02]  /*0200*/  FSETP.GEU.AND P2, PT, R12, 1.175494350822287508e-38, PT ;  /* 0x008000000c00780b */ /* 0x000fc40003f4e000 */
[C---:B--2---:R-:W-:Y:S02]  /*0210*/  FSETP.GT.AND P1, PT, R13.reuse, 8.50705917302346158658e+37, PT ;  /* 0x7e8000000d00780b */ /* 0x044fe40003f24000 */
[----:B------:R-:W-:-:S07]  /*0220*/  FSETP.GEU.AND P3, PT, R13, 1.175494350822287508e-38, PT ;  /* 0x008000000d00780b */ /* 0x000fce0003f6e000 */
[----:B------:R-:W-:Y:S01]  /*0230*/  @P0 FMUL R12, R12, 0.25 ;  /* 0x3e8000000c0c0820 */ /* 0x000fe20000400000 */
[----:B------:R-:W-:-:S03]  /*0240*/  HFMA2.MMA R2, -RZ, RZ, 1.625, 0 ;  /* 0x3e800000ff027435 */ /* 0x000fc600000001ff */
[----:B------:R-:W-:Y:S01]  /*0250*/  @!P2 FMUL R12, R12, 16777216 ;  /* 0x4b8000000c0ca820 */ /* 0x000fe20000400000 */
[----:B------:R-:W-:-:S04]  /*0260*/  @P1 FMUL R13, R13, 0.25 ;  /* 0x3e8000000d0d1820 */ /* 0x000fc80000400000 */
[----:B------:R-:W-:Y:S01]  /*0270*/  @!P3 FMUL R13, R13, 16777216 ;  /* 0x4b8000000d0db820 */ /* 0x000fe20000400000 */
[----:B------:R-:W1:Y:S01]  /*0280*/  MUFU.RCP R12, R12 ;  /* 0x0000000c000c7308 */ /* 0x000e620000001000 */
[----:B------:R-:W-:-:S07]  /*0290*/  FSEL R3, R2, 1, P0 ;  /* 0x3f80000002037808 */ /* 0x000fce0000000000 */
[----:B------:R-:W2:Y:S01]  /*02a0*/  MUFU.RCP R13, R13 ;  /* 0x0000000d000d7308 */ /* 0x000ea20000001000 */
[----:B------:R-:W-:Y:S01]  /*02b0*/  FSEL R2, R2, 1, P1 ;  /* 0x3f80000002027808 */ /* 0x000fe20000800000 */
[----:B------:R-:W-:Y:S01]  /*02c0*/  @!P2 FMUL R3, R3, 16777216 ;  /* 0x4b8000000303a820 */ /* 0x000fe20000400000 */
[----:B---3--:R-:W-:-:S03]  /*02d0*/  FADD R5, R5, -R7 ;  /* 0x8000000705057221 */ /* 0x008fc60000000000 */
[----:B------:R-:W-:Y:S01]  /*02e0*/  @!P3 FMUL R2, R2, 16777216 ;  /* 0x4b8000000202b820 */ /* 0x000fe20000400000 */
[----:B------:R-:W-:Y:S01]  /*02f0*/  FADD R4, R4, -R6 ;  /* 0x8000000604047221 */ /* 0x000fe20000000000 */
[----:B-1----:R-:W-:Y:S02]  /*0300*/  FMUL R7, R12, R3 ;  /* 0x000000030c077220 */ /* 0x002fe40000400000 */
[----:B--2---:R-:W-:Y:S02]  /*0310*/  FMUL R6, R13, R2 ;  /* 0x000000020d067220 */ /* 0x004fe40000400000 */
[----:B------:R-:W1:Y:S01]  /*0320*/  LDC.64 R2, c[0x0][0x210] ;  /* 0x00008400ff027b82 */ /* 0x000e620000000a00 */
[----:B------:R-:W-:Y:S01]  /*0330*/  FMUL R7, R4, R7 ;  /* 0x0000000704077220 */ /* 0x000fe20000400000 */
[----:B------:R-:W-:-:S03]  /*0340*/  FMUL R6, R5, R6 ;  /* 0x0000000605067220 */ /* 0x000fc60000400000 */
[----:B----4-:R-:W-:Y:S01]  /*0350*/  FFMA R8, R8, R7, R10 ;  /* 0x0000000708087223 */ /* 0x010fe2000000000a */
[----:B------:R-:W-:-:S04]  /*0360*/  FFMA R9, R9, R6, R11 ;  /* 0x0000000609097223 */ /* 0x000fc8000000000b */
[----:B------:R-:W-:Y:S02]  /*0370*/  FSETP.GT.AND P0, PT, R8, RZ, PT ;  /* 0x000000ff0800720b */ /* 0x000fe40003f04000 */
[----:B------:R-:W-:-:S11]  /*0380*/  FSETP.GT.AND P1, PT, R9, RZ, PT ;  /* 0x000000ff0900720b */ /* 0x000fd60003f24000 */
[----:B------:R-:W-:Y:S01]  /*0390*/  @!P0 FMUL R8, R8, 0.10000000149011611938 ;  /* 0x3dcccccd08088820 */ /* 0x000fe20000400000 */
[----:B-1----:R-:W-:-:S04]  /*03a0*/  IMAD.WIDE R2, R0, 0x4, R2 ;  /* 0x0000000400027825 */ /* 0x002fc800078e0202 */
[----:B------:R-:W-:-:S05]  /*03b0*/  @!P1 FMUL R9, R9, 0.10000000149011611938 ;  /* 0x3dcccccd09099820 */ /* 0x000fca0000400000 */
[----:B------:R-:W-:Y:S01]  /*03c0*/  STG.E.64 desc[UR4][R2.64], R8 ;  /* 0x0000000802007986 */ /* 0x000fe2000c101b04 */
[----:B------:R-:W-:Y:S05]  /*03d0*/  EXIT ;  /* 0x000000000000794d */ /* 0x000fea0003800000 */
.L_x_0:
[----:B------:R-:W-:-:S00]  /*03e0*/  BRA `(.L_x_0) ;  /* 0xfffffffc00fc7947 */ /* 0x000fc0000383ffff */
[----:B------:R-:W-:-:S00]  /*03f0*/  NOP ;  /* 0x0000000000007918 */ /* 0x000fc00000000000 */
        /* <DEDUP_REMOVED lines=8> */
.L_x_1:


//--------------------- .nv.global.init           --------------------------
	.section	.nv.global.init,"aw",@progbits
.nv.global.init:
	.type		_$_str,@object
	.size		_$_str,(_$_str_$_2 - _$_str)
_$_str:
        /*0000*/ 	.byte	0x5f, 0x5f, 0x43, 0x55, 0x44, 0x41, 0x5f, 0x46, 0x54, 0x5a, 0x00
	.type		_$_str_$_2,@object
	.size		_$_str_$_2,(.L_1 - _$_str_$_2)
_$_str_$_2:
        /*000b*/ 	.byte	0x5f, 0x5f, 0x43, 0x55, 0x44, 0x41, 0x5f, 0x50, 0x52, 0x45, 0x43, 0x5f, 0x53, 0x51, 0x52, 0x54
        /*001b*/ 	.byte	0x00
.L_1:


//--------------------- .nv.constant0.triton_poi_fused__native_batch_norm_legit_no_training_leaky_relu_18 --------------------------
	.section	.nv.constant0.triton_poi_fused__native_batch_norm_legit_no_training_leaky_relu_18,"a",@progbits
	.sectionflags	@""
	.align	4
.nv.constant0.triton_poi_fused__native_batch_norm_legit_no_training_leaky_relu_18:
	.zero		580
